//
// Generated by NVIDIA NVVM Compiler
//
// Compiler Build ID: CL-36424714
// Cuda compilation tools, release 13.0, V13.0.88
// Based on NVVM 20.0.0
//

.version 9.0
.target sm_100
.address_size 64

	// .globl	_Z6vecAddPfS_S_ii

.visible .entry _Z6vecAddPfS_S_ii(
	.param .u64 .ptr .align 1 _Z6vecAddPfS_S_ii_param_0,
	.param .u64 .ptr .align 1 _Z6vecAddPfS_S_ii_param_1,
	.param .u64 .ptr .align 1 _Z6vecAddPfS_S_ii_param_2,
	.param .u32 _Z6vecAddPfS_S_ii_param_3,
	.param .u32 _Z6vecAddPfS_S_ii_param_4
)
{
	.reg .pred 	%p<8>;
	.reg .b32 	%r<27>;
	.reg .b32 	%f<16>;
	.reg .b64 	%rd<18>;

	ld.param.u64 	%rd7, [_Z6vecAddPfS_S_ii_param_0];
	ld.param.u64 	%rd8, [_Z6vecAddPfS_S_ii_param_1];
	ld.param.u64 	%rd9, [_Z6vecAddPfS_S_ii_param_2];
	ld.param.u32 	%r13, [_Z6vecAddPfS_S_ii_param_3];
	ld.param.u32 	%r14, [_Z6vecAddPfS_S_ii_param_4];
	cvta.to.global.u64 	%rd1, %rd9;
	cvta.to.global.u64 	%rd2, %rd8;
	cvta.to.global.u64 	%rd3, %rd7;
	mov.u32 	%r15, %ctaid.x;
	mov.u32 	%r16, %ntid.x;
	mov.u32 	%r17, %tid.x;
	mad.lo.s32 	%r18, %r15, %r16, %r17;
	mul.lo.s32 	%r1, %r14, %r18;
	setp.lt.s32 	%p1, %r14, 1;
	setp.ge.s32 	%p2, %r1, %r13;
	or.pred  	%p3, %p1, %p2;
	@%p3 bra 	$L__BB0_7;
	add.s32 	%r19, %r1, %r14;
	min.s32 	%r2, %r19, %r13;
	add.s32 	%r20, %r1, 1;
	max.s32 	%r3, %r2, %r20;
	sub.s32 	%r21, %r3, %r1;
	and.b32  	%r4, %r21, 3;
	setp.eq.s32 	%p4, %r4, 0;
	mov.u32 	%r25, %r1;
	@%p4 bra 	$L__BB0_4;
	neg.s32 	%r23, %r4;
	mov.u32 	%r25, %r1;
$L__BB0_3:
	.pragma "nounroll";
	mul.wide.s32 	%rd10, %r25, 4;
	add.s64 	%rd11, %rd1, %rd10;
	add.s64 	%rd12, %rd2, %rd10;
	add.s64 	%rd13, %rd3, %rd10;
	ld.global.f32 	%f1, [%rd13];
	ld.global.f32 	%f2, [%rd12];
	add.f32 	%f3, %f1, %f2;
	st.global.f32 	[%rd11], %f3;
	add.s32 	%r25, %r25, 1;
	add.s32 	%r23, %r23, 1;
	setp.ne.s32 	%p5, %r23, 0;
	@%p5 bra 	$L__BB0_3;
$L__BB0_4:
	sub.s32 	%r22, %r1, %r3;
	setp.gt.u32 	%p6, %r22, -4;
	@%p6 bra 	$L__BB0_7;
	add.s64 	%rd4, %rd3, 8;
	add.s64 	%rd5, %rd2, 8;
	add.s64 	%rd6, %rd1, 8;
$L__BB0_6:
	mul.wide.s32 	%rd14, %r25, 4;
	add.s64 	%rd15, %rd4, %rd14;
	add.s64 	%rd16, %rd5, %rd14;
	add.s64 	%rd17, %rd6, %rd14;
	ld.global.f32 	%f4, [%rd15+-8];
	ld.global.f32 	%f5, [%rd16+-8];
	add.f32 	%f6, %f4, %f5;
	st.global.f32 	[%rd17+-8], %f6;
	ld.global.f32 	%f7, [%rd15+-4];
	ld.global.f32 	%f8, [%rd16+-4];
	add.f32 	%f9, %f7, %f8;
	st.global.f32 	[%rd17+-4], %f9;
	ld.global.f32 	%f10, [%rd15];
	ld.global.f32 	%f11, [%rd16];
	add.f32 	%f12, %f10, %f11;
	st.global.f32 	[%rd17], %f12;
	ld.global.f32 	%f13, [%rd15+4];
	ld.global.f32 	%f14, [%rd16+4];
	add.f32 	%f15, %f13, %f14;
	st.global.f32 	[%rd17+4], %f15;
	add.s32 	%r25, %r25, 4;
	setp.lt.s32 	%p7, %r25, %r2;
	@%p7 bra 	$L__BB0_6;
$L__BB0_7:
	ret;

}


// ===== COMPILED SASS (sm_100) =====

	.target	sm_100

	.elftype	@"ET_EXEC"


//--------------------- .note.nv.tkinfo           --------------------------
	.section	.note.nv.tkinfo,"",@"SHT_NOTE"
	.sectionflags	@"SHF_NOTE_NV_TKINFO"
	.tkinfo
        /*0018*/ 	.word	0x00000002
        /*0030*/ 	.string	""
        /*0030*/ 	.string	"ptxas"
        /*0030*/ 	.string	"Cuda compilation tools, release 13.0, V13.0.88"
        /*0030*/ 	.string	"Build cuda_13.0.r13.0/compiler.36424714_0"
        /*0030*/ 	.string	"-arch sm_100 -m 64 "



//--------------------- .note.nv.cuinfo           --------------------------
	.section	.note.nv.cuinfo,"",@"SHT_NOTE"
	.sectionflags	@"SHF_NOTE_NV_CUINFO"
        /*0018*/ 	.short	0x0002
        /*001a*/ 	.short	0x0064
        /*001c*/ 	.short	0x0082
	.zero		2


//--------------------- .nv.info                  --------------------------
	.section	.nv.info,"",@"SHT_CUDA_INFO"
	.align	4


	//----- nvinfo : EIATTR_REGCOUNT
	.align		4
        /*0000*/ 	.byte	0x04, 0x2f
        /*0002*/ 	.short	(.L_1 - .L_0)
	.align		4
.L_0:
        /*0004*/ 	.word	index@(_Z6vecAddPfS_S_ii)
        /*0008*/ 	.word	0x00000014


	//----- nvinfo : EIATTR_FRAME_SIZE
	.align		4
.L_1:
        /*000c*/ 	.byte	0x04, 0x11
        /*000e*/ 	.short	(.L_3 - .L_2)
	.align		4
.L_2:
        /*0010*/ 	.word	index@(_Z6vecAddPfS_S_ii)
        /*0014*/ 	.word	0x00000000


	//----- nvinfo : EIATTR_MIN_STACK_SIZE
	.align		4
.L_3:
        /*0018*/ 	.byte	0x04, 0x12
        /*001a*/ 	.short	(.L_5 - .L_4)
	.align		4
.L_4:
        /*001c*/ 	.word	index@(_Z6vecAddPfS_S_ii)
        /*0020*/ 	.word	0x00000000
.L_5:


//--------------------- .nv.compat                --------------------------
	.section	.nv.compat,"",@"SHT_CUDA_COMPAT_INFO"
	.align	4
        /*0000*/ 	.byte	0x02, 0x09, 0x00, 0x00, 0x02, 0x02, 0x01, 0x00, 0x02, 0x05, 0x05, 0x00, 0x03, 0x07, 0x01, 0x01
        /*0010*/ 	.byte	0x02, 0x03, 0x00, 0x00, 0x02, 0x06, 0x01, 0x00, 0x04, 0x0b, 0x08, 0x00, 0x09, 0x00, 0x00, 0x00
        /*0020*/ 	.byte	0x00, 0x00, 0x00, 0x00


//--------------------- .nv.info._Z6vecAddPfS_S_ii --------------------------
	.section	.nv.info._Z6vecAddPfS_S_ii,"",@"SHT_CUDA_INFO"
	.sectionflags	@""
	.align	4


	//----- nvinfo : EIATTR_CUDA_API_VERSION
	.align		4
        /*0000*/ 	.byte	0x04, 0x37
        /*0002*/ 	.short	(.L_7 - .L_6)
.L_6:
        /*0004*/ 	.word	0x00000082


	//----- nvinfo : EIATTR_KPARAM_INFO
	.align		4
.L_7:
        /*0008*/ 	.byte	0x04, 0x17
        /*000a*/ 	.short	(.L_9 - .L_8)
.L_8:
        /*000c*/ 	.word	0x00000000
        /*0010*/ 	.short	0x0004
        /*0012*/ 	.short	0x001c
        /*0014*/ 	.byte	0x00, 0xf0, 0x11, 0x00


	//----- nvinfo : EIATTR_KPARAM_INFO
	.align		4
.L_9:
        /*0018*/ 	.byte	0x04, 0x17
        /*001a*/ 	.short	(.L_11 - .L_10)
.L_10:
        /*001c*/ 	.word	0x00000000
        /*0020*/ 	.short	0x0003
        /*0022*/ 	.short	0x0018
        /*0024*/ 	.byte	0x00, 0xf0, 0x11, 0x00


	//----- nvinfo : EIATTR_KPARAM_INFO
	.align		4
.L_11:
        /*0028*/ 	.byte	0x04, 0x17
        /*002a*/ 	.short	(.L_13 - .L_12)
.L_12:
        /*002c*/ 	.word	0x00000000
        /*0030*/ 	.short	0x0002
        /*0032*/ 	.short	0x0010
        /*0034*/ 	.byte	0x00, 0xf5, 0x21, 0x00


	//----- nvinfo : EIATTR_KPARAM_INFO
	.align		4
.L_13:
        /*0038*/ 	.byte	0x04, 0x17
        /*003a*/ 	.short	(.L_15 - .L_14)
.L_14:
        /*003c*/ 	.word	0x00000000
        /*0040*/ 	.short	0x0001
        /*0042*/ 	.short	0x0008
        /*0044*/ 	.byte	0x00, 0xf5, 0x21, 0x00


	//----- nvinfo : EIATTR_KPARAM_INFO
	.align		4
.L_15:
        /*0048*/ 	.byte	0x04, 0x17
        /*004a*/ 	.short	(.L_17 - .L_16)
.L_16:
        /*004c*/ 	.word	0x00000000
        /*0050*/ 	.short	0x0000
        /*0052*/ 	.short	0x0000
        /*0054*/ 	.byte	0x00, 0xf5, 0x21, 0x00


	//----- nvinfo : EIATTR_SPARSE_MMA_MASK
	.align		4
.L_17:
        /*0058*/ 	.byte	0x03, 0x50
        /*005a*/ 	.short	0x0000


	//----- nvinfo : EIATTR_MAXREG_COUNT
	.align		4
        /*005c*/ 	.byte	0x03, 0x1b
        /*005e*/ 	.short	0x00ff


	//----- nvinfo : EIATTR_MERCURY_ISA_VERSION
	.align		4
        /*0060*/ 	.byte	0x03, 0x5f
        /*0062*/ 	.short	0x0101


	//----- nvinfo : EIATTR_VRC_CTA_INIT_COUNT
	.align		4
        /*0064*/ 	.byte	0x02, 0x4a
	.zero		1
	.zero		1


	//----- nvinfo : EIATTR_EXIT_INSTR_OFFSETS
	.align		4
        /*0068*/ 	.byte	0x04, 0x1c
        /*006a*/ 	.short	(.L_19 - .L_18)


	//   ....[0]....
.L_18:
        /*006c*/ 	.word	0x00000090


	//   ....[1]....
        /*0070*/ 	.word	0x00000230


	//   ....[2]....
        /*0074*/ 	.word	0x00000480


	//----- nvinfo : EIATTR_CRS_STACK_SIZE
	.align		4
.L_19:
        /*0078*/ 	.byte	0x04, 0x1e
        /*007a*/ 	.short	(.L_21 - .L_20)
.L_20:
        /*007c*/ 	.word	0x00000000


	//----- nvinfo : EIATTR_CBANK_PARAM_SIZE
	.align		4
.L_21:
        /*0080*/ 	.byte	0x03, 0x19
        /*0082*/ 	.short	0x0020


	//----- nvinfo : EIATTR_PARAM_CBANK
	.align		4
        /*0084*/ 	.byte	0x04, 0x0a
        /*0086*/ 	.short	(.L_23 - .L_22)
	.align		4
.L_22:
        /*0088*/ 	.word	index@(.nv.constant0._Z6vecAddPfS_S_ii)
        /*008c*/ 	.short	0x0380
        /*008e*/ 	.short	0x0020


	//----- nvinfo : EIATTR_SW_WAR
	.align		4
.L_23:
        /*0090*/ 	.byte	0x04, 0x36
        /*0092*/ 	.short	(.L_25 - .L_24)
.L_24:
        /*0094*/ 	.word	0x00000008
.L_25:


//--------------------- .nv.callgraph             --------------------------
	.section	.nv.callgraph,"",@"SHT_CUDA_CALLGRAPH"
	.align	4
	.sectionentsize	8
	.align		4
        /*0000*/ 	.word	0x00000000
	.align		4
        /*0004*/ 	.word	0xffffffff
	.align		4
        /*0008*/ 	.word	0x00000000
	.align		4
        /*000c*/ 	.word	0xfffffffe
	.align		4
        /*0010*/ 	.word	0x00000000
	.align		4
        /*0014*/ 	.word	0xfffffffd
	.align		4
        /*0018*/ 	.word	0x00000000
	.align		4
        /*001c*/ 	.word	0xfffffffc


//--------------------- .text._Z6vecAddPfS_S_ii   --------------------------
	.section	.text._Z6vecAddPfS_S_ii,"ax",@progbits
	.align	128
        .global         _Z6vecAddPfS_S_ii
        .type           _Z6vecAddPfS_S_ii,@function
        .size           _Z6vecAddPfS_S_ii,(.L_x_5 - _Z6vecAddPfS_S_ii)
        .other          _Z6vecAddPfS_S_ii,@"STO_CUDA_ENTRY STV_DEFAULT"
_Z6vecAddPfS_S_ii:
.text._Z6vecAddPfS_S_ii:
[----:B------:R-:W-:Y:S01]  /*0000*/  LDC R1, c[0x0][0x37c] ;  /* 0x0000df00ff017b82 */ /* 0x000fe20000000800 */
[----:B------:R-:W0:Y:S07]  /*0010*/  S2R R3, SR_TID.X ;  /* 0x0000000000037919 */ /* 0x000e2e0000002100 */
[----:B------:R-:W0:Y:S08]  /*0020*/  S2UR UR4, SR_CTAID.X ;  /* 0x00000000000479c3 */ /* 0x000e300000002500 */
[----:B------:R-:W0:Y:S08]  /*0030*/  LDC R0, c[0x0][0x360] ;  /* 0x0000d800ff007b82 */ /* 0x000e300000000800 */
[----:B------:R-:W1:Y:S01]  /*0040*/  LDC.64 R4, c[0x0][0x398] ;  /* 0x0000e600ff047b82 */ /* 0x000e620000000a00 */
[----:B0-----:R-:W-:-:S04]  /*0050*/  IMAD R0, R0, UR4, R3 ;  /* 0x0000000400007c24 */ /* 0x001fc8000f8e0203 */
[----:B-1----:R-:W-:-:S05]  /*0060*/  IMAD R3, R0, R5, RZ ;  /* 0x0000000500037224 */ /* 0x002fca00078e02ff */
[----:B------:R-:W-:-:S04]  /*0070*/  ISETP.GE.AND P0, PT, R3, R4, PT ;  /* 0x000000040300720c */ /* 0x000fc80003f06270 */
[----:B------:R-:W-:-:S13]  /*0080*/  ISETP.LT.OR P0, PT, R5, 0x1, P0 ;  /* 0x000000010500780c */ /* 0x000fda0000701670 */
[----:B------:R-:W-:Y:S05]  /*0090*/  @P0 EXIT ;  /* 0x000000000000094d */ /* 0x000fea0003800000 */
[C---:B------:R-:W-:Y:S01]  /*00a0*/  VIADDMNMX R0, R3.reuse, R5, R4, PT ;  /* 0x0000000503007246 */ /* 0x040fe20003800104 */
[----:B------:R-:W0:Y:S01]  /*00b0*/  LDCU.64 UR12, c[0x0][0x358] ;  /* 0x00006b00ff0c77ac */ /* 0x000e220008000a00 */
[----:B------:R-:W-:Y:S02]  /*00c0*/  BSSY.RECONVERGENT B0, `(.L_x_0) ;  /* 0x0000016000007945 */ /* 0x000fe40003800200 */
[----:B------:R-:W-:-:S04]  /*00d0*/  VIADDMNMX R2, R3, 0x1, R0, !PT ;  /* 0x0000000103027846 */ /* 0x000fc80007800100 */
[CC--:B------:R-:W-:Y:S02]  /*00e0*/  IADD3 R4, PT, PT, -R3.reuse, R2.reuse, RZ ;  /* 0x0000000203047210 */ /* 0x0c0fe40007ffe1ff */
[----:B------:R-:W-:Y:S02]  /*00f0*/  IADD3 R2, PT, PT, R3, -R2, RZ ;  /* 0x8000000203027210 */ /* 0x000fe40007ffe0ff */
[----:B------:R-:W-:Y:S02]  /*0100*/  LOP3.LUT P1, R4, R4, 0x3, RZ, 0xc0, !PT ;  /* 0x0000000304047812 */ /* 0x000fe4000782c0ff */
[----:B------:R-:W-:-:S11]  /*0110*/  ISETP.GT.U32.AND P0, PT, R2, -0x4, PT ;  /* 0xfffffffc0200780c */ /* 0x000fd60003f04070 */
[----:B0-----:R-:W-:Y:S05]  /*0120*/  @!P1 BRA `(.L_x_1) ;  /* 0x00000000003c9947 */ /* 0x001fea0003800000 */
[----:B------:R-:W0:Y:S01]  /*0130*/  LDC.64 R10, c[0x0][0x390] ;  /* 0x0000e400ff0a7b82 */ /* 0x000e220000000a00 */
[----:B------:R-:W-:-:S07]  /*0140*/  IADD3 R2, PT, PT, -R4, RZ, RZ ;  /* 0x000000ff04027210 */ /* 0x000fce0007ffe1ff */
[----:B------:R-:W1:Y:S08]  /*0150*/  LDC.64 R14, c[0x0][0x380] ;  /* 0x0000e000ff0e7b82 */ /* 0x000e700000000a00 */
[----:B------:R-:W2:Y:S02]  /*0160*/  LDC.64 R12, c[0x0][0x388] ;  /* 0x0000e200ff0c7b82 */ /* 0x000ea40000000a00 */
.L_x_2:
[----:B--2---:R-:W-:-:S04]  /*0170*/  IMAD.WIDE R6, R3, 0x4, R12 ;  /* 0x0000000403067825 */ /* 0x004fc800078e020c */
[C---:B-1----:R-:W-:Y:S02]  /*0180*/  IMAD.WIDE R8, R3.reuse, 0x4, R14 ;  /* 0x0000000403087825 */ /* 0x042fe400078e020e */
[----:B------:R-:W2:Y:S04]  /*0190*/  LDG.E R7, desc[UR12][R6.64] ;  /* 0x0000000c06077981 */ /* 0x000ea8000c1e1900 */
[----:B------:R-:W2:Y:S01]  /*01a0*/  LDG.E R8, desc[UR12][R8.64] ;  /* 0x0000000c08087981 */ /* 0x000ea2000c1e1900 */
[C---:B0--3--:R-:W-:Y:S01]  /*01b0*/  IMAD.WIDE R4, R3.reuse, 0x4, R10 ;  /* 0x0000000403047825 */ /* 0x049fe200078e020a */
[----:B------:R-:W-:-:S03]  /*01c0*/  IADD3 R3, PT, PT, R3, 0x1, RZ ;  /* 0x0000000103037810 */ /* 0x000fc60007ffe0ff */
[----:B------:R-:W-:-:S05]  /*01d0*/  VIADD R2, R2, 0x1 ;  /* 0x0000000102027836 */ /* 0x000fca0000000000 */
[----:B------:R-:W-:Y:S01]  /*01e0*/  ISETP.NE.AND P1, PT, R2, RZ, PT ;  /* 0x000000ff0200720c */ /* 0x000fe20003f25270 */
[----:B--2---:R-:W-:-:S05]  /*01f0*/  FADD R17, R8, R7 ;  /* 0x0000000708117221 */ /* 0x004fca0000000000 */
[----:B------:R3:W-:Y:S07]  /*0200*/  STG.E desc[UR12][R4.64], R17 ;  /* 0x0000001104007986 */ /* 0x0007ee000c10190c */
[----:B------:R-:W-:Y:S05]  /*0210*/  @P1 BRA `(.L_x_2) ;  /* 0xfffffffc00d41947 */ /* 0x000fea000383ffff */
.L_x_1:
[----:B------:R-:W-:Y:S05]  /*0220*/  BSYNC.RECONVERGENT B0 ;  /* 0x0000000000007941 */ /* 0x000fea0003800200 */
.L_x_0:
[----:B------:R-:W-:Y:S05]  /*0230*/  @P0 EXIT ;  /* 0x000000000000094d */ /* 0x000fea0003800000 */
[----:B------:R-:W0:Y:S01]  /*0240*/  LDCU.128 UR4, c[0x0][0x380] ;  /* 0x00007000ff0477ac */ /* 0x000e220008000c00 */
[----:B------:R-:W1:Y:S01]  /*0250*/  LDCU.64 UR10, c[0x0][0x390] ;  /* 0x00007200ff0a77ac */ /* 0x000e620008000a00 */
[----:B0-----:R-:W-:Y:S02]  /*0260*/  UIADD3 UR8, UP0, UPT, UR4, 0x8, URZ ;  /* 0x0000000804087890 */ /* 0x001fe4000ff1e0ff */
[----:B------:R-:W-:Y:S02]  /*0270*/  UIADD3 UR6, UP1, UPT, UR6, 0x8, URZ ;  /* 0x0000000806067890 */ /* 0x000fe4000ff3e0ff */
[----:B-1----:R-:W-:Y:S02]  /*0280*/  UIADD3 UR4, UP2, UPT, UR10, 0x8, URZ ;  /* 0x000000080a047890 */ /* 0x002fe4000ff5e0ff */
[----:B------:R-:W-:Y:S02]  /*0290*/  UIADD3.X UR9, UPT, UPT, URZ, UR5, URZ, UP0, !UPT ;  /* 0x00000005ff097290 */ /* 0x000fe400087fe4ff */
[----:B------:R-:W-:-:S02]  /*02a0*/  UIADD3.X UR7, UPT, UPT, URZ, UR7, URZ, UP1, !UPT ;  /* 0x00000007ff077290 */ /* 0x000fc40008ffe4ff */
[----:B------:R-:W-:-:S12]  /*02b0*/  UIADD3.X UR5, UPT, UPT, URZ, UR11, URZ, UP2, !UPT ;  /* 0x0000000bff057290 */ /* 0x000fd800097fe4ff */
.L_x_3:
[----:B---3--:R-:W-:Y:S01]  /*02c0*/  MOV R4, UR8 ;  /* 0x0000000800047c02 */ /* 0x008fe20008000f00 */
[----:B------:R-:W-:Y:S01]  /*02d0*/  IMAD.U32 R5, RZ, RZ, UR9 ;  /* 0x00000009ff057e24 */ /* 0x000fe2000f8e00ff */
[----:B------:R-:W-:Y:S02]  /*02e0*/  MOV R6, UR6 ;  /* 0x0000000600067c02 */ /* 0x000fe40008000f00 */
[----:B------:R-:W-:Y:S01]  /*02f0*/  MOV R7, UR7 ;  /* 0x0000000700077c02 */ /* 0x000fe20008000f00 */
[----:B------:R-:W-:-:S04]  /*0300*/  IMAD.WIDE R4, R3, 0x4, R4 ;  /* 0x0000000403047825 */ /* 0x000fc800078e0204 */
[----:B------:R-:W-:Y:S01]  /*0310*/  IMAD.WIDE R6, R3, 0x4, R6 ;  /* 0x0000000403067825 */ /* 0x000fe200078e0206 */
[----:B------:R-:W2:Y:S04]  /*0320*/  LDG.E R2, desc[UR12][R4.64+-0x8] ;  /* 0xfffff80c04027981 */ /* 0x000ea8000c1e1900 */
[----:B0-----:R-:W2:Y:S01]  /*0330*/  LDG.E R11, desc[UR12][R6.64+-0x8] ;  /* 0xfffff80c060b7981 */ /* 0x001ea2000c1e1900 */
[----:B------:R-:W-:Y:S01]  /*0340*/  MOV R9, UR5 ;  /* 0x0000000500097c02 */ /* 0x000fe20008000f00 */
[----:B------:R-:W-:-:S04]  /*0350*/  IMAD.U32 R8, RZ, RZ, UR4 ;  /* 0x00000004ff087e24 */ /* 0x000fc8000f8e00ff */
[----:B------:R-:W-:-:S04]  /*0360*/  IMAD.WIDE R8, R3, 0x4, R8 ;  /* 0x0000000403087825 */ /* 0x000fc800078e0208 */
[----:B--2---:R-:W-:-:S05]  /*0370*/  FADD R11, R2, R11 ;  /* 0x0000000b020b7221 */ /* 0x004fca0000000000 */
[----:B------:R0:W-:Y:S04]  /*0380*/  STG.E desc[UR12][R8.64+-0x8], R11 ;  /* 0xfffff80b08007986 */ /* 0x0001e8000c10190c */
[----:B------:R-:W2:Y:S04]  /*0390*/  LDG.E R2, desc[UR12][R4.64+-0x4] ;  /* 0xfffffc0c04027981 */ /* 0x000ea8000c1e1900 */
[----:B------:R-:W2:Y:S02]  /*03a0*/  LDG.E R13, desc[UR12][R6.64+-0x4] ;  /* 0xfffffc0c060d7981 */ /* 0x000ea4000c1e1900 */
[----:B--2---:R-:W-:-:S05]  /*03b0*/  FADD R13, R2, R13 ;  /* 0x0000000d020d7221 */ /* 0x004fca0000000000 */
[----:B------:R0:W-:Y:S04]  /*03c0*/  STG.E desc[UR12][R8.64+-0x4], R13 ;  /* 0xfffffc0d08007986 */ /* 0x0001e8000c10190c */
[----:B------:R-:W2:Y:S04]  /*03d0*/  LDG.E R2, desc[UR12][R4.64] ;  /* 0x0000000c04027981 */ /* 0x000ea8000c1e1900 */
[----:B------:R-:W2:Y:S02]  /*03e0*/  LDG.E R15, desc[UR12][R6.64] ;  /* 0x0000000c060f7981 */ /* 0x000ea4000c1e1900 */
[----:B--2---:R-:W-:-:S05]  /*03f0*/  FADD R15, R2, R15 ;  /* 0x0000000f020f7221 */ /* 0x004fca0000000000 */
[----:B------:R0:W-:Y:S04]  /*0400*/  STG.E desc[UR12][R8.64], R15 ;  /* 0x0000000f08007986 */ /* 0x0001e8000c10190c */
[----:B------:R-:W2:Y:S04]  /*0410*/  LDG.E R2, desc[UR12][R4.64+0x4] ;  /* 0x0000040c04027981 */ /* 0x000ea8000c1e1900 */
[----:B------:R-:W2:Y:S01]  /*0420*/  LDG.E R17, desc[UR12][R6.64+0x4] ;  /* 0x0000040c06117981 */ /* 0x000ea2000c1e1900 */
[----:B------:R-:W-:-:S04]  /*0430*/  IADD3 R3, PT, PT, R3, 0x4, RZ ;  /* 0x0000000403037810 */ /* 0x000fc80007ffe0ff */
[----:B------:R-:W-:Y:S01]  /*0440*/  ISETP.GE.AND P0, PT, R3, R0, PT ;  /* 0x000000000300720c */ /* 0x000fe20003f06270 */
[----:B--2---:R-:W-:-:S05]  /*0450*/  FADD R17, R2, R17 ;  /* 0x0000001102117221 */ /* 0x004fca0000000000 */
[----:B------:R0:W-:Y:S07]  /*0460*/  STG.E desc[UR12][R8.64+0x4], R17 ;  /* 0x0000041108007986 */ /* 0x0001ee000c10190c */
[----:B------:R-:W-:Y:S05]  /*0470*/  @!P0 BRA `(.L_x_3) ;  /* 0xfffffffc00908947 */ /* 0x000fea000383ffff */
[----:B------:R-:W-:Y:S05]  /*0480*/  EXIT ;  /* 0x000000000000794d */ /* 0x000fea0003800000 */
.L_x_4:
[----:B------:R-:W-:-:S00]  /*0490*/  BRA `(.L_x_4) ;  /* 0xfffffffc00fc7947 */ /* 0x000fc0000383ffff */
[----:B------:R-:W-:-:S00]  /*04a0*/  NOP ;  /* 0x0000000000007918 */ /* 0x000fc00000000000 */
        /* <DEDUP_REMOVED lines=13> */
.L_x_5:


//--------------------- .nv.shared.reserved.0     --------------------------
	.section	.nv.shared.reserved.0,"aw",@nobits
	.weak		__nv_reservedSMEM_offset_0_alias
	.size		__nv_reservedSMEM_offset_0_alias, 0, 64
	.other		__nv_reservedSMEM_offset_0_alias,@"STO_CUDA_RESERVED_SHARED STV_DEFAULT"
__nv_reservedSMEM_offset_0_alias:
	.zero		0
	.zero		64


//--------------------- .nv.constant0._Z6vecAddPfS_S_ii --------------------------
	.section	.nv.constant0._Z6vecAddPfS_S_ii,"a",@progbits
	.sectionflags	@""
	.align	4
.nv.constant0._Z6vecAddPfS_S_ii:
	.zero		928


//--------------------- SYMBOLS --------------------------

	.type		.nv.reservedSmem.offset0,@object
	.size		.nv.reservedSmem.offset0,0x4
